//
// Generated by NVIDIA NVVM Compiler
//
// Compiler Build ID: CL-36424714
// Cuda compilation tools, release 13.0, V13.0.88
// Based on NVVM 20.0.0
//

.version 9.0
.target sm_100
.address_size 64

	// .globl	_Z12setup_kernelP17curandStateXORWOWm
.global .align 4 .b8 precalc_xorwow_matrix[102400];
.global .align 4 .b8 precalc_xorwow_offset_matrix[102400];
.global .align 4 .b8 mrg32k3aM1[2304];
.global .align 4 .b8 mrg32k3aM2[2304];
.global .align 4 .b8 mrg32k3aM1SubSeq[2016];
.global .align 4 .b8 mrg32k3aM2SubSeq[2016];
.global .align 4 .b8 mrg32k3aM1Seq[2304];
.global .align 4 .b8 mrg32k3aM2Seq[2304];
.const .align 8 .b8 __cr_lgamma_table[72];

.visible .entry _Z12setup_kernelP17curandStateXORWOWm(
	.param .u64 .ptr .align 1 _Z12setup_kernelP17curandStateXORWOWm_param_0,
	.param .u64 _Z12setup_kernelP17curandStateXORWOWm_param_1
)
{
	.reg .pred 	%p<24>;
	.reg .b32 	%r<413>;
	.reg .b64 	%rd<19>;

	ld.param.u64 	%rd8, [_Z12setup_kernelP17curandStateXORWOWm_param_0];
	ld.param.u64 	%rd9, [_Z12setup_kernelP17curandStateXORWOWm_param_1];
	cvta.to.global.u64 	%rd10, %rd8;
	mov.u32 	%r182, %tid.x;
	mov.u32 	%r183, %ntid.x;
	mov.u32 	%r184, %ctaid.x;
	mad.lo.s32 	%r185, %r183, %r184, %r182;
	cvt.s64.s32 	%rd18, %r185;
	mul.wide.s32 	%rd11, %r185, 48;
	add.s64 	%rd2, %rd10, %rd11;
	cvt.u32.u64 	%r186, %rd9;
	xor.b32  	%r187, %r186, -1429050551;
	mul.lo.s32 	%r188, %r187, 1099087573;
	{ .reg .b32 tmp; mov.b64 {tmp, %r189}, %rd9; }
	xor.b32  	%r190, %r189, -136515619;
	mul.lo.s32 	%r191, %r190, -1703105765;
	add.s32 	%r192, %r188, %r191;
	add.s32 	%r193, %r192, 6615241;
	add.s32 	%r194, %r188, 123456789;
	st.global.v2.u32 	[%rd2], {%r193, %r194};
	xor.b32  	%r195, %r188, 362436069;
	add.s32 	%r196, %r191, 521288629;
	st.global.v2.u32 	[%rd2+8], {%r195, %r196};
	xor.b32  	%r197, %r191, 88675123;
	add.s32 	%r198, %r188, 5783321;
	st.global.v2.u32 	[%rd2+16], {%r197, %r198};
	setp.eq.s32 	%p1, %r185, 0;
	@%p1 bra 	$L__BB0_42;
	mov.b32 	%r319, 0;
$L__BB0_2:
	and.b64  	%rd4, %rd18, 3;
	setp.eq.s64 	%p2, %rd4, 0;
	@%p2 bra 	$L__BB0_41;
	mul.wide.u32 	%rd12, %r319, 3200;
	mov.u64 	%rd13, precalc_xorwow_matrix;
	add.s64 	%rd5, %rd13, %rd12;
	cvt.u32.u64 	%r2, %rd4;
	mov.b32 	%r320, 0;
$L__BB0_4:
	mov.b32 	%r333, 0;
	mov.u32 	%r334, %r333;
	mov.u32 	%r335, %r333;
	mov.u32 	%r336, %r333;
	mov.u32 	%r337, %r333;
	mov.u32 	%r326, %r333;
$L__BB0_5:
	mul.wide.u32 	%rd14, %r326, 4;
	add.s64 	%rd15, %rd2, %rd14;
	ld.global.u32 	%r10, [%rd15+4];
	shl.b32 	%r11, %r326, 5;
	mov.b32 	%r332, 0;
$L__BB0_6:
	.pragma "nounroll";
	shr.u32 	%r203, %r10, %r332;
	and.b32  	%r204, %r203, 1;
	setp.eq.b32 	%p3, %r204, 1;
	not.pred 	%p4, %p3;
	add.s32 	%r205, %r11, %r332;
	mul.lo.s32 	%r206, %r205, 5;
	mul.wide.u32 	%rd16, %r206, 4;
	add.s64 	%rd6, %rd5, %rd16;
	@%p4 bra 	$L__BB0_8;
	ld.global.u32 	%r207, [%rd6];
	xor.b32  	%r337, %r337, %r207;
	ld.global.u32 	%r208, [%rd6+4];
	xor.b32  	%r336, %r336, %r208;
	ld.global.u32 	%r209, [%rd6+8];
	xor.b32  	%r335, %r335, %r209;
	ld.global.u32 	%r210, [%rd6+12];
	xor.b32  	%r334, %r334, %r210;
	ld.global.u32 	%r211, [%rd6+16];
	xor.b32  	%r333, %r333, %r211;
$L__BB0_8:
	and.b32  	%r213, %r203, 2;
	setp.eq.s32 	%p5, %r213, 0;
	@%p5 bra 	$L__BB0_10;
	ld.global.u32 	%r214, [%rd6+20];
	xor.b32  	%r337, %r337, %r214;
	ld.global.u32 	%r215, [%rd6+24];
	xor.b32  	%r336, %r336, %r215;
	ld.global.u32 	%r216, [%rd6+28];
	xor.b32  	%r335, %r335, %r216;
	ld.global.u32 	%r217, [%rd6+32];
	xor.b32  	%r334, %r334, %r217;
	ld.global.u32 	%r218, [%rd6+36];
	xor.b32  	%r333, %r333, %r218;
$L__BB0_10:
	and.b32  	%r220, %r203, 4;
	setp.eq.s32 	%p6, %r220, 0;
	@%p6 bra 	$L__BB0_12;
	ld.global.u32 	%r221, [%rd6+40];
	xor.b32  	%r337, %r337, %r221;
	ld.global.u32 	%r222, [%rd6+44];
	xor.b32  	%r336, %r336, %r222;
	ld.global.u32 	%r223, [%rd6+48];
	xor.b32  	%r335, %r335, %r223;
	ld.global.u32 	%r224, [%rd6+52];
	xor.b32  	%r334, %r334, %r224;
	ld.global.u32 	%r225, [%rd6+56];
	xor.b32  	%r333, %r333, %r225;
$L__BB0_12:
	and.b32  	%r227, %r203, 8;
	setp.eq.s32 	%p7, %r227, 0;
	@%p7 bra 	$L__BB0_14;
	ld.global.u32 	%r228, [%rd6+60];
	xor.b32  	%r337, %r337, %r228;
	ld.global.u32 	%r229, [%rd6+64];
	xor.b32  	%r336, %r336, %r229;
	ld.global.u32 	%r230, [%rd6+68];
	xor.b32  	%r335, %r335, %r230;
	ld.global.u32 	%r231, [%rd6+72];
	xor.b32  	%r334, %r334, %r231;
	ld.global.u32 	%r232, [%rd6+76];
	xor.b32  	%r333, %r333, %r232;
$L__BB0_14:
	and.b32  	%r234, %r203, 16;
	setp.eq.s32 	%p8, %r234, 0;
	@%p8 bra 	$L__BB0_16;
	ld.global.u32 	%r235, [%rd6+80];
	xor.b32  	%r337, %r337, %r235;
	ld.global.u32 	%r236, [%rd6+84];
	xor.b32  	%r336, %r336, %r236;
	ld.global.u32 	%r237, [%rd6+88];
	xor.b32  	%r335, %r335, %r237;
	ld.global.u32 	%r238, [%rd6+92];
	xor.b32  	%r334, %r334, %r238;
	ld.global.u32 	%r239, [%rd6+96];
	xor.b32  	%r333, %r333, %r239;
$L__BB0_16:
	and.b32  	%r241, %r203, 32;
	setp.eq.s32 	%p9, %r241, 0;
	@%p9 bra 	$L__BB0_18;
	ld.global.u32 	%r242, [%rd6+100];
	xor.b32  	%r337, %r337, %r242;
	ld.global.u32 	%r243, [%rd6+104];
	xor.b32  	%r336, %r336, %r243;
	ld.global.u32 	%r244, [%rd6+108];
	xor.b32  	%r335, %r335, %r244;
	ld.global.u32 	%r245, [%rd6+112];
	xor.b32  	%r334, %r334, %r245;
	ld.global.u32 	%r246, [%rd6+116];
	xor.b32  	%r333, %r333, %r246;
$L__BB0_18:
	and.b32  	%r248, %r203, 64;
	setp.eq.s32 	%p10, %r248, 0;
	@%p10 bra 	$L__BB0_20;
	ld.global.u32 	%r249, [%rd6+120];
	xor.b32  	%r337, %r337, %r249;
	ld.global.u32 	%r250, [%rd6+124];
	xor.b32  	%r336, %r336, %r250;
	ld.global.u32 	%r251, [%rd6+128];
	xor.b32  	%r335, %r335, %r251;
	ld.global.u32 	%r252, [%rd6+132];
	xor.b32  	%r334, %r334, %r252;
	ld.global.u32 	%r253, [%rd6+136];
	xor.b32  	%r333, %r333, %r253;
$L__BB0_20:
	and.b32  	%r255, %r203, 128;
	setp.eq.s32 	%p11, %r255, 0;
	@%p11 bra 	$L__BB0_22;
	ld.global.u32 	%r256, [%rd6+140];
	xor.b32  	%r337, %r337, %r256;
	ld.global.u32 	%r257, [%rd6+144];
	xor.b32  	%r336, %r336, %r257;
	ld.global.u32 	%r258, [%rd6+148];
	xor.b32  	%r335, %r335, %r258;
	ld.global.u32 	%r259, [%rd6+152];
	xor.b32  	%r334, %r334, %r259;
	ld.global.u32 	%r260, [%rd6+156];
	xor.b32  	%r333, %r333, %r260;
$L__BB0_22:
	and.b32  	%r262, %r203, 256;
	setp.eq.s32 	%p12, %r262, 0;
	@%p12 bra 	$L__BB0_24;
	ld.global.u32 	%r263, [%rd6+160];
	xor.b32  	%r337, %r337, %r263;
	ld.global.u32 	%r264, [%rd6+164];
	xor.b32  	%r336, %r336, %r264;
	ld.global.u32 	%r265, [%rd6+168];
	xor.b32  	%r335, %r335, %r265;
	ld.global.u32 	%r266, [%rd6+172];
	xor.b32  	%r334, %r334, %r266;
	ld.global.u32 	%r267, [%rd6+176];
	xor.b32  	%r333, %r333, %r267;
$L__BB0_24:
	and.b32  	%r269, %r203, 512;
	setp.eq.s32 	%p13, %r269, 0;
	@%p13 bra 	$L__BB0_26;
	ld.global.u32 	%r270, [%rd6+180];
	xor.b32  	%r337, %r337, %r270;
	ld.global.u32 	%r271, [%rd6+184];
	xor.b32  	%r336, %r336, %r271;
	ld.global.u32 	%r272, [%rd6+188];
	xor.b32  	%r335, %r335, %r272;
	ld.global.u32 	%r273, [%rd6+192];
	xor.b32  	%r334, %r334, %r273;
	ld.global.u32 	%r274, [%rd6+196];
	xor.b32  	%r333, %r333, %r274;
$L__BB0_26:
	and.b32  	%r276, %r203, 1024;
	setp.eq.s32 	%p14, %r276, 0;
	@%p14 bra 	$L__BB0_28;
	ld.global.u32 	%r277, [%rd6+200];
	xor.b32  	%r337, %r337, %r277;
	ld.global.u32 	%r278, [%rd6+204];
	xor.b32  	%r336, %r336, %r278;
	ld.global.u32 	%r279, [%rd6+208];
	xor.b32  	%r335, %r335, %r279;
	ld.global.u32 	%r280, [%rd6+212];
	xor.b32  	%r334, %r334, %r280;
	ld.global.u32 	%r281, [%rd6+216];
	xor.b32  	%r333, %r333, %r281;
$L__BB0_28:
	and.b32  	%r283, %r203, 2048;
	setp.eq.s32 	%p15, %r283, 0;
	@%p15 bra 	$L__BB0_30;
	ld.global.u32 	%r284, [%rd6+220];
	xor.b32  	%r337, %r337, %r284;
	ld.global.u32 	%r285, [%rd6+224];
	xor.b32  	%r336, %r336, %r285;
	ld.global.u32 	%r286, [%rd6+228];
	xor.b32  	%r335, %r335, %r286;
	ld.global.u32 	%r287, [%rd6+232];
	xor.b32  	%r334, %r334, %r287;
	ld.global.u32 	%r288, [%rd6+236];
	xor.b32  	%r333, %r333, %r288;
$L__BB0_30:
	and.b32  	%r290, %r203, 4096;
	setp.eq.s32 	%p16, %r290, 0;
	@%p16 bra 	$L__BB0_32;
	ld.global.u32 	%r291, [%rd6+240];
	xor.b32  	%r337, %r337, %r291;
	ld.global.u32 	%r292, [%rd6+244];
	xor.b32  	%r336, %r336, %r292;
	ld.global.u32 	%r293, [%rd6+248];
	xor.b32  	%r335, %r335, %r293;
	ld.global.u32 	%r294, [%rd6+252];
	xor.b32  	%r334, %r334, %r294;
	ld.global.u32 	%r295, [%rd6+256];
	xor.b32  	%r333, %r333, %r295;
$L__BB0_32:
	and.b32  	%r297, %r203, 8192;
	setp.eq.s32 	%p17, %r297, 0;
	@%p17 bra 	$L__BB0_34;
	ld.global.u32 	%r298, [%rd6+260];
	xor.b32  	%r337, %r337, %r298;
	ld.global.u32 	%r299, [%rd6+264];
	xor.b32  	%r336, %r336, %r299;
	ld.global.u32 	%r300, [%rd6+268];
	xor.b32  	%r335, %r335, %r300;
	ld.global.u32 	%r301, [%rd6+272];
	xor.b32  	%r334, %r334, %r301;
	ld.global.u32 	%r302, [%rd6+276];
	xor.b32  	%r333, %r333, %r302;
$L__BB0_34:
	and.b32  	%r304, %r203, 16384;
	setp.eq.s32 	%p18, %r304, 0;
	@%p18 bra 	$L__BB0_36;
	ld.global.u32 	%r305, [%rd6+280];
	xor.b32  	%r337, %r337, %r305;
	ld.global.u32 	%r306, [%rd6+284];
	xor.b32  	%r336, %r336, %r306;
	ld.global.u32 	%r307, [%rd6+288];
	xor.b32  	%r335, %r335, %r307;
	ld.global.u32 	%r308, [%rd6+292];
	xor.b32  	%r334, %r334, %r308;
	ld.global.u32 	%r309, [%rd6+296];
	xor.b32  	%r333, %r333, %r309;
$L__BB0_36:
	and.b32  	%r311, %r203, 32768;
	setp.eq.s32 	%p19, %r311, 0;
	@%p19 bra 	$L__BB0_38;
	ld.global.u32 	%r312, [%rd6+300];
	xor.b32  	%r337, %r337, %r312;
	ld.global.u32 	%r313, [%rd6+304];
	xor.b32  	%r336, %r336, %r313;
	ld.global.u32 	%r314, [%rd6+308];
	xor.b32  	%r335, %r335, %r314;
	ld.global.u32 	%r315, [%rd6+312];
	xor.b32  	%r334, %r334, %r315;
	ld.global.u32 	%r316, [%rd6+316];
	xor.b32  	%r333, %r333, %r316;
$L__BB0_38:
	add.s32 	%r332, %r332, 16;
	setp.ne.s32 	%p20, %r332, 32;
	@%p20 bra 	$L__BB0_6;
	mad.lo.s32 	%r317, %r326, -31, %r11;
	add.s32 	%r326, %r317, 1;
	setp.ne.s32 	%p21, %r326, 5;
	@%p21 bra 	$L__BB0_5;
	st.global.u32 	[%rd2+4], %r337;
	st.global.u32 	[%rd2+8], %r336;
	st.global.u32 	[%rd2+12], %r335;
	st.global.u32 	[%rd2+16], %r334;
	st.global.u32 	[%rd2+20], %r333;
	add.s32 	%r320, %r320, 1;
	setp.lt.u32 	%p22, %r320, %r2;
	@%p22 bra 	$L__BB0_4;
$L__BB0_41:
	shr.u64 	%rd7, %rd18, 2;
	add.s32 	%r319, %r319, 1;
	setp.gt.u64 	%p23, %rd18, 3;
	mov.u64 	%rd18, %rd7;
	@%p23 bra 	$L__BB0_2;
$L__BB0_42:
	mov.b32 	%r318, 0;
	st.global.v2.u32 	[%rd2+24], {%r318, %r318};
	st.global.u32 	[%rd2+32], %r318;
	mov.b64 	%rd17, 0;
	st.global.u64 	[%rd2+40], %rd17;
	ret;

}
	// .globl	_Z9randfloatP17curandStateXORWOWPKjS2_Pf
.visible .entry _Z9randfloatP17curandStateXORWOWPKjS2_Pf(
	.param .u64 .ptr .align 1 _Z9randfloatP17curandStateXORWOWPKjS2_Pf_param_0,
	.param .u64 .ptr .align 1 _Z9randfloatP17curandStateXORWOWPKjS2_Pf_param_1,
	.param .u64 .ptr .align 1 _Z9randfloatP17curandStateXORWOWPKjS2_Pf_param_2,
	.param .u64 .ptr .align 1 _Z9randfloatP17curandStateXORWOWPKjS2_Pf_param_3
)
{
	.reg .b32 	%r<23>;
	.reg .b32 	%f<6>;
	.reg .b64 	%rd<13>;
	.reg .b64 	%fd<5>;

	ld.param.u64 	%rd1, [_Z9randfloatP17curandStateXORWOWPKjS2_Pf_param_0];
	ld.param.u64 	%rd2, [_Z9randfloatP17curandStateXORWOWPKjS2_Pf_param_1];
	ld.param.u64 	%rd3, [_Z9randfloatP17curandStateXORWOWPKjS2_Pf_param_2];
	ld.param.u64 	%rd4, [_Z9randfloatP17curandStateXORWOWPKjS2_Pf_param_3];
	cvta.to.global.u64 	%rd5, %rd4;
	cvta.to.global.u64 	%rd6, %rd2;
	cvta.to.global.u64 	%rd7, %rd3;
	cvta.to.global.u64 	%rd8, %rd1;
	mov.u32 	%r1, %tid.x;
	mov.u32 	%r2, %ctaid.x;
	mov.u32 	%r3, %ntid.x;
	mad.lo.s32 	%r4, %r2, %r3, %r1;
	ld.global.v2.u32 	{%r5, %r6}, [%rd8];
	shr.u32 	%r7, %r6, 2;
	xor.b32  	%r8, %r7, %r6;
	ld.global.v2.u32 	{%r9, %r10}, [%rd8+8];
	ld.global.v2.u32 	{%r11, %r12}, [%rd8+16];
	st.global.v2.u32 	[%rd8+8], {%r10, %r11};
	shl.b32 	%r13, %r12, 4;
	shl.b32 	%r14, %r8, 1;
	xor.b32  	%r15, %r14, %r13;
	xor.b32  	%r16, %r15, %r8;
	xor.b32  	%r17, %r16, %r12;
	st.global.v2.u32 	[%rd8+16], {%r12, %r17};
	add.s32 	%r18, %r5, 362437;
	st.global.v2.u32 	[%rd8], {%r18, %r9};
	add.s32 	%r19, %r17, %r18;
	cvt.rn.f32.u32 	%f1, %r19;
	fma.rn.f32 	%f2, %f1, 0f2F800000, 0f2F000000;
	mul.wide.s32 	%rd9, %r4, 4;
	add.s64 	%rd10, %rd7, %rd9;
	ld.global.u32 	%r20, [%rd10];
	add.s64 	%rd11, %rd6, %rd9;
	ld.global.u32 	%r21, [%rd11];
	sub.s32 	%r22, %r20, %r21;
	cvt.rn.f64.u32 	%fd1, %r22;
	add.f64 	%fd2, %fd1, 0d3FEFFFFDE7210BE9;
	cvt.f64.f32 	%fd3, %f2;
	mul.f64 	%fd4, %fd2, %fd3;
	cvt.rn.f32.f64 	%f3, %fd4;
	cvt.rn.f32.u32 	%f4, %r21;
	add.f32 	%f5, %f4, %f3;
	add.s64 	%rd12, %rd5, %rd9;
	st.global.f32 	[%rd12], %f5;
	ret;

}


// ===== COMPILED SASS (sm_100) =====

	.target	sm_100

	.elftype	@"ET_EXEC"


//--------------------- .note.nv.tkinfo           --------------------------
	.section	.note.nv.tkinfo,"",@"SHT_NOTE"
	.sectionflags	@"SHF_NOTE_NV_TKINFO"
	.tkinfo
        /*0018*/ 	.word	0x00000002
        /*0030*/ 	.string	""
        /*0030*/ 	.string	"ptxas"
        /*0030*/ 	.string	"Cuda compilation tools, release 13.0, V13.0.88"
        /*0030*/ 	.string	"Build cuda_13.0.r13.0/compiler.36424714_0"
        /*0030*/ 	.string	"-arch sm_100 -m 64 "



//--------------------- .note.nv.cuinfo           --------------------------
	.section	.note.nv.cuinfo,"",@"SHT_NOTE"
	.sectionflags	@"SHF_NOTE_NV_CUINFO"
        /*0018*/ 	.short	0x0002
        /*001a*/ 	.short	0x0064
        /*001c*/ 	.short	0x0082
	.zero		2


//--------------------- .nv.info                  --------------------------
	.section	.nv.info,"",@"SHT_CUDA_INFO"
	.align	4


	//----- nvinfo : EIATTR_REGCOUNT
	.align		4
        /*0000*/ 	.byte	0x04, 0x2f
        /*0002*/ 	.short	(.L_10 - .L_9)
	.align		4
.L_9:
        /*0004*/ 	.word	index@(_Z12setup_kernelP17curandStateXORWOWm)
        /*0008*/ 	.word	0x0000001f


	//----- nvinfo : EIATTR_FRAME_SIZE
	.align		4
.L_10:
        /*000c*/ 	.byte	0x04, 0x11
        /*000e*/ 	.short	(.L_12 - .L_11)
	.align		4
.L_11:
        /*0010*/ 	.word	index@(_Z12setup_kernelP17curandStateXORWOWm)
        /*0014*/ 	.word	0x00000000


	//----- nvinfo : EIATTR_REGCOUNT
	.align		4
.L_12:
        /*0018*/ 	.byte	0x04, 0x2f
        /*001a*/ 	.short	(.L_14 - .L_13)
	.align		4
.L_13:
        /*001c*/ 	.word	index@(_Z9randfloatP17curandStateXORWOWPKjS2_Pf)
        /*0020*/ 	.word	0x00000016


	//----- nvinfo : EIATTR_FRAME_SIZE
	.align		4
.L_14:
        /*0024*/ 	.byte	0x04, 0x11
        /*0026*/ 	.short	(.L_16 - .L_15)
	.align		4
.L_15:
        /*0028*/ 	.word	index@(_Z9randfloatP17curandStateXORWOWPKjS2_Pf)
        /*002c*/ 	.word	0x00000000


	//----- nvinfo : EIATTR_MIN_STACK_SIZE
	.align		4
.L_16:
        /*0030*/ 	.byte	0x04, 0x12
        /*0032*/ 	.short	(.L_18 - .L_17)
	.align		4
.L_17:
        /*0034*/ 	.word	index@(_Z9randfloatP17curandStateXORWOWPKjS2_Pf)
        /*0038*/ 	.word	0x00000000


	//----- nvinfo : EIATTR_MIN_STACK_SIZE
	.align		4
.L_18:
        /*003c*/ 	.byte	0x04, 0x12
        /*003e*/ 	.short	(.L_20 - .L_19)
	.align		4
.L_19:
        /*0040*/ 	.word	index@(_Z12setup_kernelP17curandStateXORWOWm)
        /*0044*/ 	.word	0x00000000
.L_20:


//--------------------- .nv.compat                --------------------------
	.section	.nv.compat,"",@"SHT_CUDA_COMPAT_INFO"
	.align	4
        /*0000*/ 	.byte	0x02, 0x09, 0x00, 0x00, 0x02, 0x02, 0x01, 0x00, 0x02, 0x05, 0x05, 0x00, 0x03, 0x07, 0x01, 0x01
        /*0010*/ 	.byte	0x02, 0x03, 0x00, 0x00, 0x02, 0x06, 0x01, 0x00, 0x04, 0x0b, 0x08, 0x00, 0x01, 0x00, 0x00, 0x00
        /*0020*/ 	.byte	0x00, 0x00, 0x00, 0x00


//--------------------- .nv.info._Z9randfloatP17curandStateXORWOWPKjS2_Pf --------------------------
	.section	.nv.info._Z9randfloatP17curandStateXORWOWPKjS2_Pf,"",@"SHT_CUDA_INFO"
	.sectionflags	@""
	.align	4


	//----- nvinfo : EIATTR_CUDA_API_VERSION
	.align		4
        /*0000*/ 	.byte	0x04, 0x37
        /*0002*/ 	.short	(.L_22 - .L_21)
.L_21:
        /*0004*/ 	.word	0x00000082


	//----- nvinfo : EIATTR_KPARAM_INFO
	.align		4
.L_22:
        /*0008*/ 	.byte	0x04, 0x17
        /*000a*/ 	.short	(.L_24 - .L_23)
.L_23:
        /*000c*/ 	.word	0x00000000
        /*0010*/ 	.short	0x0003
        /*0012*/ 	.short	0x0018
        /*0014*/ 	.byte	0x00, 0xf5, 0x21, 0x00


	//----- nvinfo : EIATTR_KPARAM_INFO
	.align		4
.L_24:
        /*0018*/ 	.byte	0x04, 0x17
        /*001a*/ 	.short	(.L_26 - .L_25)
.L_25:
        /*001c*/ 	.word	0x00000000
        /*0020*/ 	.short	0x0002
        /*0022*/ 	.short	0x0010
        /*0024*/ 	.byte	0x00, 0xf5, 0x21, 0x00


	//----- nvinfo : EIATTR_KPARAM_INFO
	.align		4
.L_26:
        /*0028*/ 	.byte	0x04, 0x17
        /*002a*/ 	.short	(.L_28 - .L_27)
.L_27:
        /*002c*/ 	.word	0x00000000
        /*0030*/ 	.short	0x0001
        /*0032*/ 	.short	0x0008
        /*0034*/ 	.byte	0x00, 0xf5, 0x21, 0x00


	//----- nvinfo : EIATTR_KPARAM_INFO
	.align		4
.L_28:
        /*0038*/ 	.byte	0x04, 0x17
        /*003a*/ 	.short	(.L_30 - .L_29)
.L_29:
        /*003c*/ 	.word	0x00000000
        /*0040*/ 	.short	0x0000
        /*0042*/ 	.short	0x0000
        /*0044*/ 	.byte	0x00, 0xf5, 0x21, 0x00


	//----- nvinfo : EIATTR_SPARSE_MMA_MASK
	.align		4
.L_30:
        /*0048*/ 	.byte	0x03, 0x50
        /*004a*/ 	.short	0x0000


	//----- nvinfo : EIATTR_MAXREG_COUNT
	.align		4
        /*004c*/ 	.byte	0x03, 0x1b
        /*004e*/ 	.short	0x00ff


	//----- nvinfo : EIATTR_MERCURY_ISA_VERSION
	.align		4
        /*0050*/ 	.byte	0x03, 0x5f
        /*0052*/ 	.short	0x0101


	//----- nvinfo : EIATTR_VRC_CTA_INIT_COUNT
	.align		4
        /*0054*/ 	.byte	0x02, 0x4a
	.zero		1
	.zero		1


	//----- nvinfo : EIATTR_EXIT_INSTR_OFFSETS
	.align		4
        /*0058*/ 	.byte	0x04, 0x1c
        /*005a*/ 	.short	(.L_32 - .L_31)


	//   ....[0]....
.L_31:
        /*005c*/ 	.word	0x000002f0


	//----- nvinfo : EIATTR_CBANK_PARAM_SIZE
	.align		4
.L_32:
        /*0060*/ 	.byte	0x03, 0x19
        /*0062*/ 	.short	0x0020


	//----- nvinfo : EIATTR_PARAM_CBANK
	.align		4
        /*0064*/ 	.byte	0x04, 0x0a
        /*0066*/ 	.short	(.L_34 - .L_33)
	.align		4
.L_33:
        /*0068*/ 	.word	index@(.nv.constant0._Z9randfloatP17curandStateXORWOWPKjS2_Pf)
        /*006c*/ 	.short	0x0380
        /*006e*/ 	.short	0x0020


	//----- nvinfo : EIATTR_SW_WAR
	.align		4
.L_34:
        /*0070*/ 	.byte	0x04, 0x36
        /*0072*/ 	.short	(.L_36 - .L_35)
.L_35:
        /*0074*/ 	.word	0x00000008
.L_36:


//--------------------- .nv.info._Z12setup_kernelP17curandStateXORWOWm --------------------------
	.section	.nv.info._Z12setup_kernelP17curandStateXORWOWm,"",@"SHT_CUDA_INFO"
	.sectionflags	@""
	.align	4


	//----- nvinfo : EIATTR_CUDA_API_VERSION
	.align		4
        /*0000*/ 	.byte	0x04, 0x37
        /*0002*/ 	.short	(.L_38 - .L_37)
.L_37:
        /*0004*/ 	.word	0x00000082


	//----- nvinfo : EIATTR_KPARAM_INFO
	.align		4
.L_38:
        /*0008*/ 	.byte	0x04, 0x17
        /*000a*/ 	.short	(.L_40 - .L_39)
.L_39:
        /*000c*/ 	.word	0x00000000
        /*0010*/ 	.short	0x0001
        /*0012*/ 	.short	0x0008
        /*0014*/ 	.byte	0x00, 0xf0, 0x21, 0x00


	//----- nvinfo : EIATTR_KPARAM_INFO
	.align		4
.L_40:
        /*0018*/ 	.byte	0x04, 0x17
        /*001a*/ 	.short	(.L_42 - .L_41)
.L_41:
        /*001c*/ 	.word	0x00000000
        /*0020*/ 	.short	0x0000
        /*0022*/ 	.short	0x0000
        /*0024*/ 	.byte	0x00, 0xf5, 0x21, 0x00


	//----- nvinfo : EIATTR_SPARSE_MMA_MASK
	.align		4
.L_42:
        /*0028*/ 	.byte	0x03, 0x50
        /*002a*/ 	.short	0x0000


	//----- nvinfo : EIATTR_MAXREG_COUNT
	.align		4
        /*002c*/ 	.byte	0x03, 0x1b
        /*002e*/ 	.short	0x00ff


	//----- nvinfo : EIATTR_MERCURY_ISA_VERSION
	.align		4
        /*0030*/ 	.byte	0x03, 0x5f
        /*0032*/ 	.short	0x0101


	//----- nvinfo : EIATTR_VRC_CTA_INIT_COUNT
	.align		4
        /*0034*/ 	.byte	0x02, 0x4a
	.zero		1
	.zero		1


	//----- nvinfo : EIATTR_EXIT_INSTR_OFFSETS
	.align		4
        /*0038*/ 	.byte	0x04, 0x1c
        /*003a*/ 	.short	(.L_44 - .L_43)


	//   ....[0]....
.L_43:
        /*003c*/ 	.word	0x00000ed0


	//----- nvinfo : EIATTR_CRS_STACK_SIZE
	.align		4
.L_44:
        /*0040*/ 	.byte	0x04, 0x1e
        /*0042*/ 	.short	(.L_46 - .L_45)
.L_45:
        /*0044*/ 	.word	0x00000000


	//----- nvinfo : EIATTR_CBANK_PARAM_SIZE
	.align		4
.L_46:
        /*0048*/ 	.byte	0x03, 0x19
        /*004a*/ 	.short	0x0010


	//----- nvinfo : EIATTR_PARAM_CBANK
	.align		4
        /*004c*/ 	.byte	0x04, 0x0a
        /*004e*/ 	.short	(.L_48 - .L_47)
	.align		4
.L_47:
        /*0050*/ 	.word	index@(.nv.constant0._Z12setup_kernelP17curandStateXORWOWm)
        /*0054*/ 	.short	0x0380
        /*0056*/ 	.short	0x0010


	//----- nvinfo : EIATTR_SW_WAR
	.align		4
.L_48:
        /*0058*/ 	.byte	0x04, 0x36
        /*005a*/ 	.short	(.L_50 - .L_49)
.L_49:
        /*005c*/ 	.word	0x00000008
.L_50:


//--------------------- .nv.callgraph             --------------------------
	.section	.nv.callgraph,"",@"SHT_CUDA_CALLGRAPH"
	.align	4
	.sectionentsize	8
	.align		4
        /*0000*/ 	.word	0x00000000
	.align		4
        /*0004*/ 	.word	0xffffffff
	.align		4
        /*0008*/ 	.word	0x00000000
	.align		4
        /*000c*/ 	.word	0xfffffffe
	.align		4
        /*0010*/ 	.word	0x00000000
	.align		4
        /*0014*/ 	.word	0xfffffffd
	.align		4
        /*0018*/ 	.word	0x00000000
	.align		4
        /*001c*/ 	.word	0xfffffffc


//--------------------- .nv.constant4             --------------------------
	.section	.nv.constant4,"a",@progbits
	.align	8
	.align		8
.nv.constant4:
        /*0000*/ 	.dword	precalc_xorwow_matrix
	.align		8
        /*0008*/ 	.dword	precalc_xorwow_offset_matrix
	.align		8
        /*0010*/ 	.dword	mrg32k3aM1
	.align		8
        /*0018*/ 	.dword	mrg32k3aM2
	.align		8
        /*0020*/ 	.dword	mrg32k3aM1SubSeq
	.align		8
        /*0028*/ 	.dword	mrg32k3aM2SubSeq
	.align		8
        /*0030*/ 	.dword	mrg32k3aM1Seq
	.align		8
        /*0038*/ 	.dword	mrg32k3aM2Seq


//--------------------- .nv.constant3             --------------------------
	.section	.nv.constant3,"a",@progbits
	.align	8
.nv.constant3:
	.type		__cr_lgamma_table,@object
	.size		__cr_lgamma_table,(.L_8 - __cr_lgamma_table)
__cr_lgamma_table:
        /*0000*/ 	.byte	0x00, 0x00, 0x00, 0x00, 0x00, 0x00, 0x00, 0x00, 0x00, 0x00, 0x00, 0x00, 0x00, 0x00, 0x00, 0x00
        /*0010*/ 	.byte	0xef, 0x39, 0xfa, 0xfe, 0x42, 0x2e, 0xe6, 0x3f, 0x02, 0x20, 0x2a, 0xfa, 0x0b, 0xab, 0xfc, 0x3f
        /*0020*/ 	.byte	0xf9, 0x2c, 0x92, 0x7c, 0xa7, 0x6c, 0x09, 0x40, 0xc9, 0x79, 0x44, 0x3c, 0x64, 0x26, 0x13, 0x40
        /*0030*/ 	.byte	0xca, 0x01, 0xcf, 0x3a, 0x27, 0x51, 0x1a, 0x40, 0x30, 0xcc, 0x2d, 0xf3, 0xe1, 0x0c, 0x21, 0x40
        /*0040*/ 	.byte	0x0d, 0xb7, 0xfc, 0x82, 0x8e, 0x35, 0x25, 0x40
.L_8:


//--------------------- .text._Z9randfloatP17curandStateXORWOWPKjS2_Pf --------------------------
	.section	.text._Z9randfloatP17curandStateXORWOWPKjS2_Pf,"ax",@progbits
	.align	128
        .global         _Z9randfloatP17curandStateXORWOWPKjS2_Pf
        .type           _Z9randfloatP17curandStateXORWOWPKjS2_Pf,@function
        .size           _Z9randfloatP17curandStateXORWOWPKjS2_Pf,(.L_x_10 - _Z9randfloatP17curandStateXORWOWPKjS2_Pf)
        .other          _Z9randfloatP17curandStateXORWOWPKjS2_Pf,@"STO_CUDA_ENTRY STV_DEFAULT"
_Z9randfloatP17curandStateXORWOWPKjS2_Pf:
.text._Z9randfloatP17curandStateXORWOWPKjS2_Pf:
[----:B------:R-:W-:Y:S08]  /*0000*/  LDC R1, c[0x0][0x37c] ;  /* 0x0000df00ff017b82 */ /* 0x000ff00000000800 */
[----:B------:R-:W0:Y:S01]  /*0010*/  LDC.64 R2, c[0x0][0x380] ;  /* 0x0000e000ff027b82 */ /* 0x000e220000000a00 */
[----:B------:R-:W0:Y:S01]  /*0020*/  LDCU.64 UR4, c[0x0][0x358] ;  /* 0x00006b00ff0477ac */ /* 0x000e220008000a00 */
[----:B------:R-:W1:Y:S06]  /*0030*/  S2R R15, SR_TID.X ;  /* 0x00000000000f7919 */ /* 0x000e6c0000002100 */
[----:B------:R-:W1:Y:S08]  /*0040*/  S2UR UR6, SR_CTAID.X ;  /* 0x00000000000679c3 */ /* 0x000e700000002500 */
[----:B------:R-:W1:Y:S01]  /*0050*/  LDC R16, c[0x0][0x360] ;  /* 0x0000d800ff107b82 */ /* 0x000e620000000800 */
[----:B0-----:R-:W2:Y:S07]  /*0060*/  LDG.E.64 R12, desc[UR4][R2.64] ;  /* 0x00000004020c7981 */ /* 0x001eae000c1e1b00 */
[----:B------:R-:W0:Y:S01]  /*0070*/  LDC.64 R10, c[0x0][0x390] ;  /* 0x0000e400ff0a7b82 */ /* 0x000e220000000a00 */
[----:B------:R-:W3:Y:S04]  /*0080*/  LDG.E.64 R6, desc[UR4][R2.64+0x10] ;  /* 0x0000100402067981 */ /* 0x000ee8000c1e1b00 */
[----:B------:R-:W4:Y:S03]  /*0090*/  LDG.E.64 R8, desc[UR4][R2.64+0x8] ;  /* 0x0000080402087981 */ /* 0x000f26000c1e1b00 */
[----:B------:R-:W5:Y:S01]  /*00a0*/  LDC.64 R4, c[0x0][0x388] ;  /* 0x0000e200ff047b82 */ /* 0x000f620000000a00 */
[----:B--2---:R-:W-:-:S02]  /*00b0*/  SHF.R.U32.HI R0, RZ, 0x2, R13 ;  /* 0x00000002ff007819 */ /* 0x004fc4000001160d */
[----:B------:R-:W-:Y:S02]  /*00c0*/  IADD3 R12, PT, PT, R12, 0x587c5, RZ ;  /* 0x000587c50c0c7810 */ /* 0x000fe40007ffe0ff */
[----:B------:R-:W-:Y:S01]  /*00d0*/  LOP3.LUT R0, R0, R13, RZ, 0x3c, !PT ;  /* 0x0000000d00007212 */ /* 0x000fe200078e3cff */
[----:B---3--:R-:W-:Y:S01]  /*00e0*/  IMAD.SHL.U32 R13, R7, 0x10, RZ ;  /* 0x00000010070d7824 */ /* 0x008fe200078e00ff */
[----:B------:R-:W-:Y:S01]  /*00f0*/  MOV R18, R7 ;  /* 0x0000000700127202 */ /* 0x000fe20000000f00 */
[----:B------:R-:W-:Y:S02]  /*0100*/  IMAD.MOV.U32 R17, RZ, RZ, R6 ;  /* 0x000000ffff117224 */ /* 0x000fe400078e0006 */
[----:B------:R-:W-:-:S05]  /*0110*/  IMAD.SHL.U32 R14, R0, 0x2, RZ ;  /* 0x00000002000e7824 */ /* 0x000fca00078e00ff */
[----:B------:R-:W-:Y:S01]  /*0120*/  LOP3.LUT R14, R0, R14, R13, 0x96, !PT ;  /* 0x0000000e000e7212 */ /* 0x000fe200078e960d */
[----:B-1----:R-:W-:Y:S01]  /*0130*/  IMAD R0, R16, UR6, R15 ;  /* 0x0000000610007c24 */ /* 0x002fe2000f8e020f */
[----:B----4-:R-:W-:Y:S01]  /*0140*/  MOV R13, R8 ;  /* 0x00000008000d7202 */ /* 0x010fe20000000f00 */
[----:B------:R-:W-:Y:S01]  /*0150*/  IMAD.MOV.U32 R16, RZ, RZ, R9 ;  /* 0x000000ffff107224 */ /* 0x000fe200078e0009 */
[----:B------:R-:W-:Y:S01]  /*0160*/  LOP3.LUT R19, R14, R7, RZ, 0x3c, !PT ;  /* 0x000000070e137212 */ /* 0x000fe200078e3cff */
[C---:B0-----:R-:W-:Y:S02]  /*0170*/  IMAD.WIDE R10, R0.reuse, 0x4, R10 ;  /* 0x00000004000a7825 */ /* 0x041fe400078e020a */
[----:B------:R-:W-:Y:S02]  /*0180*/  STG.E.64 desc[UR4][R2.64], R12 ;  /* 0x0000000c02007986 */ /* 0x000fe4000c101b04 */
[----:B-----5:R-:W-:Y:S02]  /*0190*/  IMAD.WIDE R4, R0, 0x4, R4 ;  /* 0x0000000400047825 */ /* 0x020fe400078e0204 */
[----:B------:R-:W-:Y:S04]  /*01a0*/  STG.E.64 desc[UR4][R2.64+0x10], R18 ;  /* 0x0000101202007986 */ /* 0x000fe8000c101b04 */
[----:B------:R0:W-:Y:S04]  /*01b0*/  STG.E.64 desc[UR4][R2.64+0x8], R16 ;  /* 0x0000081002007986 */ /* 0x0001e8000c101b04 */
[----:B------:R-:W2:Y:S04]  /*01c0*/  LDG.E R10, desc[UR4][R10.64] ;  /* 0x000000040a0a7981 */ /* 0x000ea8000c1e1900 */
[----:B------:R-:W2:Y:S01]  /*01d0*/  LDG.E R5, desc[UR4][R4.64] ;  /* 0x0000000404057981 */ /* 0x000ea2000c1e1900 */
[----:B------:R-:W-:-:S02]  /*01e0*/  IMAD.IADD R6, R19, 0x1, R12 ;  /* 0x0000000113067824 */ /* 0x000fc400078e020c */
[----:B------:R-:W-:Y:S01]  /*01f0*/  HFMA2 R9, -RZ, RZ, 0.1171875, 0 ;  /* 0x2f800000ff097431 */ /* 0x000fe200000001ff */
[----:B------:R-:W-:Y:S01]  /*0200*/  UMOV UR6, 0xe7210be9 ;  /* 0xe7210be900067882 */ /* 0x000fe20000000000 */
[----:B------:R-:W-:Y:S01]  /*0210*/  UMOV UR7, 0x3feffffd ;  /* 0x3feffffd00077882 */ /* 0x000fe20000000000 */
[----:B------:R-:W-:Y:S01]  /*0220*/  I2FP.F32.U32 R8, R6 ;  /* 0x0000000600087245 */ /* 0x000fe20000201000 */
[----:B0-----:R-:W0:Y:S04]  /*0230*/  LDC.64 R2, c[0x0][0x398] ;  /* 0x0000e600ff027b82 */ /* 0x001e280000000a00 */
[----:B------:R-:W-:-:S06]  /*0240*/  FFMA R8, R8, R9, 1.1641532182693481445e-10 ;  /* 0x2f00000008087423 */ /* 0x000fcc0000000009 */
[----:B------:R-:W-:Y:S01]  /*0250*/  F2F.F64.F32 R8, R8 ;  /* 0x0000000800087310 */ /* 0x000fe20000201800 */
[----:B0-----:R-:W-:Y:S01]  /*0260*/  IMAD.WIDE R2, R0, 0x4, R2 ;  /* 0x0000000400027825 */ /* 0x001fe200078e0202 */
[-C--:B--2---:R-:W-:Y:S02]  /*0270*/  IADD3 R14, PT, PT, R10, -R5.reuse, RZ ;  /* 0x800000050a0e7210 */ /* 0x084fe40007ffe0ff */
[----:B------:R-:W-:-:S04]  /*0280*/  I2FP.F32.U32 R5, R5 ;  /* 0x0000000500057245 */ /* 0x000fc80000201000 */
[----:B------:R-:W0:Y:S02]  /*0290*/  I2F.F64.U32 R6, R14 ;  /* 0x0000000e00067312 */ /* 0x000e240000201800 */
[----:B0-----:R-:W-:-:S08]  /*02a0*/  DADD R6, R6, UR6 ;  /* 0x0000000606067e29 */ /* 0x001fd00008000000 */
[----:B------:R-:W-:-:S10]  /*02b0*/  DMUL R6, R6, R8 ;  /* 0x0000000806067228 */ /* 0x000fd40000000000 */
[----:B------:R-:W0:Y:S02]  /*02c0*/  F2F.F32.F64 R6, R6 ;  /* 0x0000000600067310 */ /* 0x000e240000301000 */
[----:B0-----:R-:W-:-:S05]  /*02d0*/  FADD R5, R6, R5 ;  /* 0x0000000506057221 */ /* 0x001fca0000000000 */
[----:B------:R-:W-:Y:S01]  /*02e0*/  STG.E desc[UR4][R2.64], R5 ;  /* 0x0000000502007986 */ /* 0x000fe2000c101904 */
[----:B------:R-:W-:Y:S05]  /*02f0*/  EXIT ;  /* 0x000000000000794d */ /* 0x000fea0003800000 */
.L_x_0:
[----:B------:R-:W-:-:S00]  /*0300*/  BRA `(.L_x_0) ;  /* 0xfffffffc00fc7947 */ /* 0x000fc0000383ffff */
[----:B------:R-:W-:-:S00]  /*0310*/  NOP ;  /* 0x0000000000007918 */ /* 0x000fc00000000000 */
        /* <DEDUP_REMOVED lines=14> */
.L_x_10:


//--------------------- .text._Z12setup_kernelP17curandStateXORWOWm --------------------------
	.section	.text._Z12setup_kernelP17curandStateXORWOWm,"ax",@progbits
	.align	128
        .global         _Z12setup_kernelP17curandStateXORWOWm
        .type           _Z12setup_kernelP17curandStateXORWOWm,@function
        .size           _Z12setup_kernelP17curandStateXORWOWm,(.L_x_11 - _Z12setup_kernelP17curandStateXORWOWm)
        .other          _Z12setup_kernelP17curandStateXORWOWm,@"STO_CUDA_ENTRY STV_DEFAULT"
_Z12setup_kernelP17curandStateXORWOWm:
.text._Z12setup_kernelP17curandStateXORWOWm:
[----:B------:R-:W-:Y:S01]  /*0000*/  LDC R1, c[0x0][0x37c] ;  /* 0x0000df00ff017b82 */ /* 0x000fe20000000800 */
[----:B------:R-:W0:Y:S07]  /*0010*/  S2R R13, SR_TID.X ;  /* 0x00000000000d7919 */ /* 0x000e2e0000002100 */
[----:B------:R-:W1:Y:S01]  /*0020*/  LDC.64 R2, c[0x0][0x388] ;  /* 0x0000e200ff027b82 */ /* 0x000e620000000a00 */
[----:B------:R-:W0:Y:S01]  /*0030*/  LDCU UR6, c[0x0][0x360] ;  /* 0x00006c00ff0677ac */ /* 0x000e220008000800 */
[----:B------:R-:W-:Y:S01]  /*0040*/  BSSY.RECONVERGENT B0, `(.L_x_1) ;  /* 0x00000e5000007945 */ /* 0x000fe20003800200 */
[----:B------:R-:W0:Y:S01]  /*0050*/  S2R R4, SR_CTAID.X ;  /* 0x0000000000047919 */ /* 0x000e220000002500 */
[----:B------:R-:W2:Y:S04]  /*0060*/  LDCU.64 UR4, c[0x0][0x358] ;  /* 0x00006b00ff0477ac */ /* 0x000ea80008000a00 */
[----:B------:R-:W3:Y:S01]  /*0070*/  LDC.64 R6, c[0x0][0x380] ;  /* 0x0000e000ff067b82 */ /* 0x000ee20000000a00 */
[----:B-1----:R-:W-:-:S02]  /*0080*/  LOP3.LUT R0, R2, 0xaad26b49, RZ, 0x3c, !PT ;  /* 0xaad26b4902007812 */ /* 0x002fc400078e3cff */
[----:B------:R-:W-:-:S03]  /*0090*/  LOP3.LUT R2, R3, 0xf7dcefdd, RZ, 0x3c, !PT ;  /* 0xf7dcefdd03027812 */ /* 0x000fc600078e3cff */
[----:B------:R-:W-:Y:S02]  /*00a0*/  IMAD R0, R0, 0x4182bed5, RZ ;  /* 0x4182bed500007824 */ /* 0x000fe400078e02ff */
[----:B------:R-:W-:Y:S02]  /*00b0*/  IMAD R3, R2, -0x658354e5, RZ ;  /* 0x9a7cab1b02037824 */ /* 0x000fe400078e02ff */
[C---:B------:R-:W-:Y:S01]  /*00c0*/  VIADD R5, R0.reuse, 0x75bcd15 ;  /* 0x075bcd1500057836 */ /* 0x040fe20000000000 */
[----:B------:R-:W-:Y:S01]  /*00d0*/  LOP3.LUT R8, R0, 0x159a55e5, RZ, 0x3c, !PT ;  /* 0x159a55e500087812 */ /* 0x000fe200078e3cff */
[----:B0-----:R-:W-:Y:S01]  /*00e0*/  IMAD R13, R4, UR6, R13 ;  /* 0x00000006040d7c24 */ /* 0x001fe2000f8e020d */
[C---:B------:R-:W-:Y:S01]  /*00f0*/  IADD3 R4, PT, PT, R0.reuse, 0x64f0c9, R3 ;  /* 0x0064f0c900047810 */ /* 0x040fe20007ffe003 */
[----:B------:R-:W-:Y:S01]  /*0100*/  VIADD R11, R0, 0x583f19 ;  /* 0x00583f19000b7836 */ /* 0x000fe20000000000 */
[----:B------:R-:W-:Y:S01]  /*0110*/  LOP3.LUT R10, R3, 0x5491333, RZ, 0x3c, !PT ;  /* 0x05491333030a7812 */ /* 0x000fe200078e3cff */
[C---:B---3--:R-:W-:Y:S01]  /*0120*/  IMAD.WIDE R6, R13.reuse, 0x30, R6 ;  /* 0x000000300d067825 */ /* 0x048fe200078e0206 */
[----:B------:R-:W-:-:S03]  /*0130*/  ISETP.NE.AND P0, PT, R13, RZ, PT ;  /* 0x000000ff0d00720c */ /* 0x000fc60003f05270 */
[----:B------:R-:W-:Y:S01]  /*0140*/  VIADD R9, R3, 0x1f123bb5 ;  /* 0x1f123bb503097836 */ /* 0x000fe20000000000 */
[----:B--2---:R0:W-:Y:S04]  /*0150*/  STG.E.64 desc[UR4][R6.64], R4 ;  /* 0x0000000406007986 */ /* 0x0041e8000c101b04 */
[----:B------:R0:W-:Y:S04]  /*0160*/  STG.E.64 desc[UR4][R6.64+0x8], R8 ;  /* 0x0000080806007986 */ /* 0x0001e8000c101b04 */
[----:B------:R0:W-:Y:S01]  /*0170*/  STG.E.64 desc[UR4][R6.64+0x10], R10 ;  /* 0x0000100a06007986 */ /* 0x0001e2000c101b04 */
[----:B------:R-:W-:Y:S05]  /*0180*/  @!P0 BRA `(.L_x_2) ;  /* 0x0000000c00408947 */ /* 0x000fea0003800000 */
[----:B------:R-:W-:Y:S01]  /*0190*/  SHF.R.S32.HI R0, RZ, 0x1f, R13 ;  /* 0x0000001fff007819 */ /* 0x000fe2000001140d */
[----:B------:R-:W-:-:S07]  /*01a0*/  IMAD.MOV.U32 R12, RZ, RZ, RZ ;  /* 0x000000ffff0c7224 */ /* 0x000fce00078e00ff */
.L_x_8:
[----:B-1----:R-:W-:Y:S01]  /*01b0*/  LOP3.LUT R2, R13, 0x3, RZ, 0xc0, !PT ;  /* 0x000000030d027812 */ /* 0x002fe200078ec0ff */
[----:B------:R-:W-:Y:S03]  /*01c0*/  BSSY.RECONVERGENT B1, `(.L_x_3) ;  /* 0x00000c6000017945 */ /* 0x000fe60003800200 */
[----:B------:R-:W-:-:S04]  /*01d0*/  ISETP.NE.U32.AND P0, PT, R2, RZ, PT ;  /* 0x000000ff0200720c */ /* 0x000fc80003f05070 */
[----:B------:R-:W-:-:S13]  /*01e0*/  ISETP.NE.AND.EX P0, PT, RZ, RZ, PT, P0 ;  /* 0x000000ffff00720c */ /* 0x000fda0003f05300 */
[----:B------:R-:W-:Y:S05]  /*01f0*/  @!P0 BRA `(.L_x_4) ;  /* 0x0000000c00088947 */ /* 0x000fea0003800000 */
[----:B0-----:R-:W0:Y:S01]  /*0200*/  LDC.64 R8, c[0x4][RZ] ;  /* 0x01000000ff087b82 */ /* 0x001e220000000a00 */
[----:B------:R-:W-:Y:S02]  /*0210*/  IMAD.MOV.U32 R14, RZ, RZ, RZ ;  /* 0x000000ffff0e7224 */ /* 0x000fe400078e00ff */
[----:B0-----:R-:W-:-:S07]  /*0220*/  IMAD.WIDE.U32 R8, R12, 0xc80, R8 ;  /* 0x00000c800c087825 */ /* 0x001fce00078e0008 */
.L_x_7:
[----:B-1----:R-:W-:Y:S01]  /*0230*/  IMAD.MOV.U32 R15, RZ, RZ, RZ ;  /* 0x000000ffff0f7224 */ /* 0x002fe200078e00ff */
[----:B------:R-:W-:Y:S01]  /*0240*/  CS2R R2, SRZ ;  /* 0x0000000000027805 */ /* 0x000fe2000001ff00 */
[----:B------:R-:W-:Y:S01]  /*0250*/  IMAD.MOV.U32 R17, RZ, RZ, RZ ;  /* 0x000000ffff117224 */ /* 0x000fe200078e00ff */
[----:B------:R-:W-:-:S07]  /*0260*/  CS2R R4, SRZ ;  /* 0x0000000000047805 */ /* 0x000fce000001ff00 */
.L_x_6:
[----:B------:R-:W-:-:S05]  /*0270*/  IMAD.WIDE.U32 R10, R17, 0x4, R6 ;  /* 0x00000004110a7825 */ /* 0x000fca00078e0006 */
[----:B------:R0:W5:Y:S01]  /*0280*/  LDG.E R16, desc[UR4][R10.64+0x4] ;  /* 0x000004040a107981 */ /* 0x000162000c1e1900 */
[----:B------:R-:W-:-:S07]  /*0290*/  IMAD.MOV.U32 R19, RZ, RZ, RZ ;  /* 0x000000ffff137224 */ /* 0x000fce00078e00ff */
.L_x_5:
[----:B-----5:R-:W-:Y:S01]  /*02a0*/  SHF.R.U32.HI R24, RZ, R19, R16 ;  /* 0x00000013ff187219 */ /* 0x020fe20000011610 */
[----:B0-----:R-:W-:-:S03]  /*02b0*/  IMAD.SHL.U32 R10, R17, 0x20, RZ ;  /* 0x00000020110a7824 */ /* 0x001fc600078e00ff */
[----:B------:R-:W-:Y:S01]  /*02c0*/  LOP3.LUT R11, R24, 0x1, RZ, 0xc0, !PT ;  /* 0x00000001180b7812 */ /* 0x000fe200078ec0ff */
[----:B------:R-:W-:-:S03]  /*02d0*/  IMAD.IADD R10, R10, 0x1, R19 ;  /* 0x000000010a0a7824 */ /* 0x000fc600078e0213 */
[----:B------:R-:W-:Y:S01]  /*02e0*/  ISETP.NE.U32.AND P0, PT, R11, 0x1, PT ;  /* 0x000000010b00780c */ /* 0x000fe20003f05070 */
[----:B------:R-:W-:-:S03]  /*02f0*/  IMAD R11, R10, 0x5, RZ ;  /* 0x000000050a0b7824 */ /* 0x000fc600078e02ff */
[----:B------:R-:W-:Y:S01]  /*0300*/  R2P PR, R24, 0x7e ;  /* 0x0000007e18007804 */ /* 0x000fe20000000000 */
[----:B------:R-:W-:-:S08]  /*0310*/  IMAD.WIDE.U32 R10, R11, 0x4, R8 ;  /* 0x000000040b0a7825 */ /* 0x000fd000078e0008 */
[----:B------:R-:W2:Y:S04]  /*0320*/  @!P0 LDG.E R18, desc[UR4][R10.64] ;  /* 0x000000040a128981 */ /* 0x000ea8000c1e1900 */
[----:B------:R-:W3:Y:S04]  /*0330*/  @!P0 LDG.E R20, desc[UR4][R10.64+0x10] ;  /* 0x000010040a148981 */ /* 0x000ee8000c1e1900 */
[----:B------:R-:W4:Y:S04]  /*0340*/  @P1 LDG.E R22, desc[UR4][R10.64+0x14] ;  /* 0x000014040a161981 */ /* 0x000f28000c1e1900 */
[----:B------:R-:W4:Y:S04]  /*0350*/  @P2 LDG.E R26, desc[UR4][R10.64+0x28] ;  /* 0x000028040a1a2981 */ /* 0x000f28000c1e1900 */
[----:B------:R-:W4:Y:S04]  /*0360*/  @!P0 LDG.E R21, desc[UR4][R10.64+0x4] ;  /* 0x000004040a158981 */ /* 0x000f28000c1e1900 */
[----:B------:R-:W4:Y:S04]  /*0370*/  @!P0 LDG.E R23, desc[UR4][R10.64+0xc] ;  /* 0x00000c040a178981 */ /* 0x000f28000c1e1900 */
[----:B------:R-:W4:Y:S04]  /*0380*/  @P1 LDG.E R25, desc[UR4][R10.64+0x18] ;  /* 0x000018040a191981 */ /* 0x000f28000c1e1900 */
[----:B------:R-:W4:Y:S04]  /*0390*/  @P3 LDG.E R28, desc[UR4][R10.64+0x3c] ;  /* 0x00003c040a1c3981 */ /* 0x000f28000c1e1900 */
[----:B------:R-:W4:Y:S01]  /*03a0*/  @P6 LDG.E R27, desc[UR4][R10.64+0x7c] ;  /* 0x00007c040a1b6981 */ /* 0x000f22000c1e1900 */
[----:B--2---:R-:W-:-:S03]  /*03b0*/  @!P0 LOP3.LUT R15, R15, R18, RZ, 0x3c, !PT ;  /* 0x000000120f0f8212 */ /* 0x004fc600078e3cff */
[----:B------:R-:W2:Y:S01]  /*03c0*/  @!P0 LDG.E R18, desc[UR4][R10.64+0x8] ;  /* 0x000008040a128981 */ /* 0x000ea2000c1e1900 */
[----:B---3--:R-:W-:-:S03]  /*03d0*/  @!P0 LOP3.LUT R3, R3, R20, RZ, 0x3c, !PT ;  /* 0x0000001403038212 */ /* 0x008fc600078e3cff */
[----:B------:R-:W3:Y:S01]  /*03e0*/  @P1 LDG.E R20, desc[UR4][R10.64+0x24] ;  /* 0x000024040a141981 */ /* 0x000ee2000c1e1900 */
[----:B----4-:R-:W-:-:S03]  /*03f0*/  @P1 LOP3.LUT R15, R15, R22, RZ, 0x3c, !PT ;  /* 0x000000160f0f1212 */ /* 0x010fc600078e3cff */
[----:B------:R-:W4:Y:S01]  /*0400*/  @P2 LDG.E R22, desc[UR4][R10.64+0x38] ;  /* 0x000038040a162981 */ /* 0x000f22000c1e1900 */
[----:B------:R-:W-:-:S03]  /*0410*/  @P2 LOP3.LUT R15, R15, R26, RZ, 0x3c, !PT ;  /* 0x0000001a0f0f2212 */ /* 0x000fc600078e3cff */
[----:B------:R-:W4:Y:S01]  /*0420*/  @P4 LDG.E R26, desc[UR4][R10.64+0x50] ;  /* 0x000050040a1a4981 */ /* 0x000f22000c1e1900 */
[----:B------:R-:W-:-:S03]  /*0430*/  @!P0 LOP3.LUT R4, R4, R21, RZ, 0x3c, !PT ;  /* 0x0000001504048212 */ /* 0x000fc600078e3cff */
[----:B------:R-:W4:Y:S01]  /*0440*/  @P1 LDG.E R21, desc[UR4][R10.64+0x20] ;  /* 0x000020040a151981 */ /* 0x000f22000c1e1900 */
[----:B------:R-:W-:-:S03]  /*0450*/  @!P0 LOP3.LUT R2, R2, R23, RZ, 0x3c, !PT ;  /* 0x0000001702028212 */ /* 0x000fc600078e3cff */
[----:B------:R-:W4:Y:S01]  /*0460*/  @P2 LDG.E R23, desc[UR4][R10.64+0x2c] ;  /* 0x00002c040a172981 */ /* 0x000f22000c1e1900 */
[----:B------:R-:W-:-:S03]  /*0470*/  @P1 LOP3.LUT R4, R4, R25, RZ, 0x3c, !PT ;  /* 0x0000001904041212 */ /* 0x000fc600078e3cff */
[----:B------:R-:W4:Y:S01]  /*0480*/  @P2 LDG.E R25, desc[UR4][R10.64+0x34] ;  /* 0x000034040a192981 */ /* 0x000f22000c1e1900 */
[----:B--2---:R-:W-:-:S03]  /*0490*/  @!P0 LOP3.LUT R5, R5, R18, RZ, 0x3c, !PT ;  /* 0x0000001205058212 */ /* 0x004fc600078e3cff */
[----:B------:R-:W2:Y:S01]  /*04a0*/  @P1 LDG.E R18, desc[UR4][R10.64+0x1c] ;  /* 0x00001c040a121981 */ /* 0x000ea2000c1e1900 */
[----:B---3--:R-:W-:-:S03]  /*04b0*/  @P1 LOP3.LUT R3, R3, R20, RZ, 0x3c, !PT ;  /* 0x0000001403031212 */ /* 0x008fc600078e3cff */
[----:B------:R-:W3:Y:S01]  /*04c0*/  @P2 LDG.E R20, desc[UR4][R10.64+0x30] ;  /* 0x000030040a142981 */ /* 0x000ee2000c1e1900 */
[----:B----4-:R-:W-:-:S03]  /*04d0*/  @P2 LOP3.LUT R3, R3, R22, RZ, 0x3c, !PT ;  /* 0x0000001603032212 */ /* 0x010fc600078e3cff */
[----:B------:R-:W4:Y:S01]  /*04e0*/  @P3 LDG.E R22, desc[UR4][R10.64+0x4c] ;  /* 0x00004c040a163981 */ /* 0x000f22000c1e1900 */
[----:B------:R-:W-:-:S04]  /*04f0*/  @P3 LOP3.LUT R15, R15, R28, RZ, 0x3c, !PT ;  /* 0x0000001c0f0f3212 */ /* 0x000fc800078e3cff */
[----:B------:R-:W-:Y:S02]  /*0500*/  @P4 LOP3.LUT R15, R15, R26, RZ, 0x3c, !PT ;  /* 0x0000001a0f0f4212 */ /* 0x000fe400078e3cff */
[----:B------:R-:W-:Y:S01]  /*0510*/  @P1 LOP3.LUT R2, R2, R21, RZ, 0x3c, !PT ;  /* 0x0000001502021212 */ /* 0x000fe200078e3cff */
[----:B------:R-:W4:Y:S04]  /*0520*/  @P5 LDG.E R26, desc[UR4][R10.64+0x64] ;  /* 0x000064040a1a5981 */ /* 0x000f28000c1e1900 */
[----:B------:R-:W4:Y:S01]  /*0530*/  @P3 LDG.E R21, desc[UR4][R10.64+0x40] ;  /* 0x000040040a153981 */ /* 0x000f22000c1e1900 */
[----:B------:R-:W-:Y:S02]  /*0540*/  @P2 LOP3.LUT R4, R4, R23, RZ, 0x3c, !PT ;  /* 0x0000001704042212 */ /* 0x000fe400078e3cff */
[----:B------:R-:W-:Y:S01]  /*0550*/  @P2 LOP3.LUT R2, R2, R25, RZ, 0x3c, !PT ;  /* 0x0000001902022212 */ /* 0x000fe200078e3cff */
[----:B------:R-:W4:Y:S04]  /*0560*/  @P3 LDG.E R23, desc[UR4][R10.64+0x48] ;  /* 0x000048040a173981 */ /* 0x000f28000c1e1900 */
[----:B------:R-:W4:Y:S01]  /*0570*/  @P4 LDG.E R25, desc[UR4][R10.64+0x54] ;  /* 0x000054040a194981 */ /* 0x000f22000c1e1900 */
[----:B--2---:R-:W-:-:S03]  /*0580*/  @P1 LOP3.LUT R5, R5, R18, RZ, 0x3c, !PT ;  /* 0x0000001205051212 */ /* 0x004fc600078e3cff */
[----:B------:R-:W2:Y:S01]  /*0590*/  @P3 LDG.E R18, desc[UR4][R10.64+0x44] ;  /* 0x000044040a123981 */ /* 0x000ea2000c1e1900 */
[----:B---3--:R-:W-:-:S03]  /*05a0*/  @P2 LOP3.LUT R5, R5, R20, RZ, 0x3c, !PT ;  /* 0x0000001405052212 */ /* 0x008fc600078e3cff */
[----:B------:R-:W3:Y:S01]  /*05b0*/  @P4 LDG.E R20, desc[UR4][R10.64+0x58] ;  /* 0x000058040a144981 */ /* 0x000ee2000c1e1900 */
[----:B----4-:R-:W-:-:S03]  /*05c0*/  @P3 LOP3.LUT R3, R3, R22, RZ, 0x3c, !PT ;  /* 0x0000001603033212 */ /* 0x010fc600078e3cff */
[----:B------:R-:W4:Y:S01]  /*05d0*/  @P4 LDG.E R22, desc[UR4][R10.64+0x60] ;  /* 0x000060040a164981 */ /* 0x000f22000c1e1900 */
[----:B------:R-:W-:Y:S02]  /*05e0*/  LOP3.LUT P0, RZ, R24, 0x80, RZ, 0xc0, !PT ;  /* 0x0000008018ff7812 */ /* 0x000fe4000780c0ff */
[----:B------:R-:W-:Y:S02]  /*05f0*/  @P5 LOP3.LUT R15, R15, R26, RZ, 0x3c, !PT ;  /* 0x0000001a0f0f5212 */ /* 0x000fe400078e3cff */
[----:B------:R-:W4:Y:S01]  /*0600*/  @P6 LDG.E R26, desc[UR4][R10.64+0x78] ;  /* 0x000078040a1a6981 */ /* 0x000f22000c1e1900 */
[----:B------:R-:W-:-:S03]  /*0610*/  @P3 LOP3.LUT R4, R4, R21, RZ, 0x3c, !PT ;  /* 0x0000001504043212 */ /* 0x000fc600078e3cff */
[----:B------:R-:W4:Y:S01]  /*0620*/  @P4 LDG.E R21, desc[UR4][R10.64+0x5c] ;  /* 0x00005c040a154981 */ /* 0x000f22000c1e1900 */
[----:B------:R-:W-:-:S03]  /*0630*/  @P3 LOP3.LUT R2, R2, R23, RZ, 0x3c, !PT ;  /* 0x0000001702023212 */ /* 0x000fc600078e3cff */
[----:B------:R-:W4:Y:S01]  /*0640*/  @P5 LDG.E R23, desc[UR4][R10.64+0x68] ;  /* 0x000068040a175981 */ /* 0x000f22000c1e1900 */
[----:B------:R-:W-:-:S03]  /*0650*/  @P4 LOP3.LUT R4, R4, R25, RZ, 0x3c, !PT ;  /* 0x0000001904044212 */ /* 0x000fc600078e3cff */
[----:B------:R-:W4:Y:S01]  /*0660*/  @P5 LDG.E R25, desc[UR4][R10.64+0x70] ;  /* 0x000070040a195981 */ /* 0x000f22000c1e1900 */
[----:B--2---:R-:W-:-:S03]  /*0670*/  @P3 LOP3.LUT R5, R5, R18, RZ, 0x3c, !PT ;  /* 0x0000001205053212 */ /* 0x004fc600078e3cff */
[----:B------:R-:W2:Y:S01]  /*0680*/  @P5 LDG.E R18, desc[UR4][R10.64+0x6c] ;  /* 0x00006c040a125981 */ /* 0x000ea2000c1e1900 */
[----:B---3--:R-:W-:-:S03]  /*0690*/  @P4 LOP3.LUT R5, R5, R20, RZ, 0x3c, !PT ;  /* 0x0000001405054212 */ /* 0x008fc600078e3cff */
[----:B------:R-:W3:Y:S01]  /*06a0*/  @P5 LDG.E R20, desc[UR4][R10.64+0x74] ;  /* 0x000074040a145981 */ /* 0x000ee2000c1e1900 */
[----:B----4-:R-:W-:-:S03]  /*06b0*/  @P4 LOP3.LUT R3, R3, R22, RZ, 0x3c, !PT ;  /* 0x0000001603034212 */ /* 0x010fc600078e3cff */
[----:B------:R-:W4:Y:S01]  /*06c0*/  @P0 LDG.E R22, desc[UR4][R10.64+0x8c] ;  /* 0x00008c040a160981 */ /* 0x000f22000c1e1900 */
[----:B------:R-:W-:-:S03]  /*06d0*/  @P6 LOP3.LUT R15, R15, R26, RZ, 0x3c, !PT ;  /* 0x0000001a0f0f6212 */ /* 0x000fc600078e3cff */
        /* <DEDUP_REMOVED lines=13> */
[----:B------:R-:W-:Y:S02]  /*07b0*/  @P6 LOP3.LUT R4, R4, R27, RZ, 0x3c, !PT ;  /* 0x0000001b04046212 */ /* 0x000fe400078e3cff */
[----:B------:R-:W-:Y:S02]  /*07c0*/  @P6 LOP3.LUT R2, R2, R21, RZ, 0x3c, !PT ;  /* 0x0000001502026212 */ /* 0x000fe400078e3cff */
[----:B------:R-:W-:Y:S02]  /*07d0*/  @P0 LOP3.LUT R4, R4, R23, RZ, 0x3c, !PT ;  /* 0x0000001704040212 */ /* 0x000fe400078e3cff */
[----:B------:R-:W-:Y:S02]  /*07e0*/  @P0 LOP3.LUT R2, R2, R25, RZ, 0x3c, !PT ;  /* 0x0000001902020212 */ /* 0x000fe400078e3cff */
[----:B--2---:R-:W-:Y:S02]  /*07f0*/  @P6 LOP3.LUT R5, R5, R18, RZ, 0x3c, !PT ;  /* 0x0000001205056212 */ /* 0x004fe400078e3cff */
[----:B---3--:R-:W-:-:S02]  /*0800*/  @P6 LOP3.LUT R3, R3, R20, RZ, 0x3c, !PT ;  /* 0x0000001403036212 */ /* 0x008fc400078e3cff */
[----:B----4-:R-:W-:Y:S02]  /*0810*/  @P0 LOP3.LUT R5, R5, R22, RZ, 0x3c, !PT ;  /* 0x0000001605050212 */ /* 0x010fe400078e3cff */
[----:B------:R-:W-:Y:S02]  /*0820*/  @P0 LOP3.LUT R3, R3, R26, RZ, 0x3c, !PT ;  /* 0x0000001a03030212 */ /* 0x000fe400078e3cff */
[----:B------:R-:W-:-:S13]  /*0830*/  R2P PR, R24.B1, 0x7f ;  /* 0x0000007f18007804 */ /* 0x000fda0000001000 */
[----:B------:R-:W2:Y:S04]  /*0840*/  @P0 LDG.E R18, desc[UR4][R10.64+0xa0] ;  /* 0x0000a0040a120981 */ /* 0x000ea8000c1e1900 */
[----:B------:R-:W3:Y:S04]  /*0850*/  @P1 LDG.E R22, desc[UR4][R10.64+0xb4] ;  /* 0x0000b4040a161981 */ /* 0x000ee8000c1e1900 */
[----:B------:R-:W4:Y:S04]  /*0860*/  @P2 LDG.E R26, desc[UR4][R10.64+0xc8] ;  /* 0x0000c8040a1a2981 */ /* 0x000f28000c1e1900 */
[----:B------:R-:W4:Y:S04]  /*0870*/  @P3 LDG.E R28, desc[UR4][R10.64+0xdc] ;  /* 0x0000dc040a1c3981 */ /* 0x000f28000c1e1900 */
[----:B------:R-:W4:Y:S04]  /*0880*/  @P0 LDG.E R23, desc[UR4][R10.64+0xa4] ;  /* 0x0000a4040a170981 */ /* 0x000f28000c1e1900 */
[----:B------:R-:W4:Y:S04]  /*0890*/  @P0 LDG.E R20, desc[UR4][R10.64+0xa8] ;  /* 0x0000a8040a140981 */ /* 0x000f28000c1e1900 */
[----:B------:R-:W4:Y:S04]  /*08a0*/  @P4 LDG.E R25, desc[UR4][R10.64+0xf0] ;  /* 0x0000f0040a194981 */ /* 0x000f28000c1e1900 */
        /* <DEDUP_REMOVED lines=21> */
[----:B------:R-:W-:Y:S02]  /*0a00*/  LOP3.LUT P0, RZ, R24, 0x8000, RZ, 0xc0, !PT ;  /* 0x0000800018ff7812 */ /* 0x000fe4000780c0ff */
[----:B----4-:R-:W-:Y:S01]  /*0a10*/  @P5 LOP3.LUT R15, R15, R26, RZ, 0x3c, !PT ;  /* 0x0000001a0f0f5212 */ /* 0x010fe200078e3cff */
[----:B------:R-:W4:Y:S04]  /*0a20*/  @P3 LDG.E R24, desc[UR4][R10.64+0xe4] ;  /* 0x0000e4040a183981 */ /* 0x000f28000c1e1900 */
[----:B------:R-:W2:Y:S01]  /*0a30*/  @P6 LDG.E R26, desc[UR4][R10.64+0x118] ;  /* 0x000118040a1a6981 */ /* 0x000ea2000c1e1900 */
        /* <DEDUP_REMOVED lines=8> */
[----:B---3--:R-:W-:-:S03]  /*0ac0*/  @P2 LOP3.LUT R3, R3, R22, RZ, 0x3c, !PT ;  /* 0x0000001603032212 */ /* 0x008fc600078e3cff */
[----:B------:R-:W3:Y:S01]  /*0ad0*/  @P4 LDG.E R22, desc[UR4][R10.64+0x100] ;  /* 0x000100040a164981 */ /* 0x000ee2000c1e1900 */
[----:B--2---:R-:W-:-:S03]  /*0ae0*/  @P6 LOP3.LUT R15, R15, R26, RZ, 0x3c, !PT ;  /* 0x0000001a0f0f6212 */ /* 0x004fc600078e3cff */
[----:B------:R-:W2:Y:S01]  /*0af0*/  @P0 LDG.E R26, desc[UR4][R10.64+0x12c] ;  /* 0x00012c040a1a0981 */ /* 0x000ea2000c1e1900 */
[----:B----4-:R-:W-:-:S03]  /*0b00*/  @P2 LOP3.LUT R2, R2, R23, RZ, 0x3c, !PT ;  /* 0x0000001702022212 */ /* 0x010fc600078e3cff */
[----:B------:R-:W4:Y:S01]  /*0b10*/  @P4 LDG.E R23, desc[UR4][R10.64+0xfc] ;  /* 0x0000fc040a174981 */ /* 0x000f22000c1e1900 */
[----:B------:R-:W-:-:S03]  /*0b20*/  @P2 LOP3.LUT R5, R5, R20, RZ, 0x3c, !PT ;  /* 0x0000001405052212 */ /* 0x000fc600078e3cff */
[----:B------:R-:W4:Y:S01]  /*0b30*/  @P4 LDG.E R20, desc[UR4][R10.64+0xf8] ;  /* 0x0000f8040a144981 */ /* 0x000f22000c1e1900 */
[----:B------:R-:W-:Y:S02]  /*0b40*/  @P3 LOP3.LUT R2, R2, R27, RZ, 0x3c, !PT ;  /* 0x0000001b02023212 */ /* 0x000fe400078e3cff */
[----:B------:R-:W-:Y:S01]  /*0b50*/  @P3 LOP3.LUT R4, R4, R25, RZ, 0x3c, !PT ;  /* 0x0000001904043212 */ /* 0x000fe200078e3cff */
[----:B------:R-:W4:Y:S01]  /*0b60*/  @P5 LDG.E R27, desc[UR4][R10.64+0x110] ;  /* 0x000110040a1b5981 */ /* 0x000f22000c1e1900 */
[----:B------:R-:W-:-:S03]  /*0b70*/  @P3 LOP3.LUT R5, R5, R24, RZ, 0x3c, !PT ;  /* 0x0000001805053212 */ /* 0x000fc600078e3cff */
[----:B------:R-:W4:Y:S04]  /*0b80*/  @P5 LDG.E R25, desc[UR4][R10.64+0x108] ;  /* 0x000108040a195981 */ /* 0x000f28000c1e1900 */
        /* <DEDUP_REMOVED lines=19> */
[----:B------:R-:W-:-:S05]  /*0cc0*/  VIADD R19, R19, 0x10 ;  /* 0x0000001013137836 */ /* 0x000fca0000000000 */
[----:B------:R-:W-:Y:S02]  /*0cd0*/  ISETP.NE.AND P1, PT, R19, 0x20, PT ;  /* 0x000000201300780c */ /* 0x000fe40003f25270 */
[----:B------:R-:W-:Y:S02]  /*0ce0*/  @P5 LOP3.LUT R3, R3, R18, RZ, 0x3c, !PT ;  /* 0x0000001203035212 */ /* 0x000fe400078e3cff */
[----:B------:R-:W-:Y:S02]  /*0cf0*/  @P6 LOP3.LUT R4, R4, R21, RZ, 0x3c, !PT ;  /* 0x0000001504046212 */ /* 0x000fe400078e3cff */
[----:B---3--:R-:W-:-:S04]  /*0d00*/  @P6 LOP3.LUT R3, R3, R22, RZ, 0x3c, !PT ;  /* 0x0000001603036212 */ /* 0x008fc800078e3cff */
[----:B--2---:R-:W-:Y:S02]  /*0d10*/  @P0 LOP3.LUT R3, R3, R26, RZ, 0x3c, !PT ;  /* 0x0000001a03030212 */ /* 0x004fe400078e3cff */
[----:B----4-:R-:W-:Y:S02]  /*0d20*/  @P6 LOP3.LUT R2, R2, R23, RZ, 0x3c, !PT ;  /* 0x0000001702026212 */ /* 0x010fe400078e3cff */
[----:B------:R-:W-:Y:S02]  /*0d30*/  @P6 LOP3.LUT R5, R5, R20, RZ, 0x3c, !PT ;  /* 0x0000001405056212 */ /* 0x000fe400078e3cff */
[----:B------:R-:W-:Y:S02]  /*0d40*/  @P0 LOP3.LUT R2, R2, R27, RZ, 0x3c, !PT ;  /* 0x0000001b02020212 */ /* 0x000fe400078e3cff */
[----:B------:R-:W-:Y:S02]  /*0d50*/  @P0 LOP3.LUT R4, R4, R25, RZ, 0x3c, !PT ;  /* 0x0000001904040212 */ /* 0x000fe400078e3cff */
[----:B------:R-:W-:Y:S01]  /*0d60*/  @P0 LOP3.LUT R5, R5, R24, RZ, 0x3c, !PT ;  /* 0x0000001805050212 */ /* 0x000fe200078e3cff */
[----:B------:R-:W-:Y:S06]  /*0d70*/  @P1 BRA `(.L_x_5) ;  /* 0xfffffff400481947 */ /* 0x000fec000383ffff */
[----:B------:R-:W-:-:S05]  /*0d80*/  VIADD R17, R17, 0x1 ;  /* 0x0000000111117836 */ /* 0x000fca0000000000 */
[----:B------:R-:W-:-:S13]  /*0d90*/  ISETP.NE.AND P0, PT, R17, 0x5, PT ;  /* 0x000000051100780c */ /* 0x000fda0003f05270 */
[----:B------:R-:W-:Y:S05]  /*0da0*/  @P0 BRA `(.L_x_6) ;  /* 0xfffffff400300947 */ /* 0x000fea000383ffff */
[----:B------:R1:W-:Y:S01]  /*0db0*/  STG.E.64 desc[UR4][R6.64+0x8], R4 ;  /* 0x0000080406007986 */ /* 0x0003e2000c101b04 */
[----:B------:R-:W-:Y:S01]  /*0dc0*/  VIADD R14, R14, 0x1 ;  /* 0x000000010e0e7836 */ /* 0x000fe20000000000 */
[----:B------:R-:W-:Y:S02]  /*0dd0*/  LOP3.LUT R11, R13, 0x3, RZ, 0xc0, !PT ;  /* 0x000000030d0b7812 */ /* 0x000fe400078ec0ff */
[----:B------:R1:W-:Y:S02]  /*0de0*/  STG.E.64 desc[UR4][R6.64+0x10], R2 ;  /* 0x0000100206007986 */ /* 0x0003e4000c101b04 */
[----:B------:R-:W-:Y:S02]  /*0df0*/  ISETP.GE.U32.AND P0, PT, R14, R11, PT ;  /* 0x0000000b0e00720c */ /* 0x000fe40003f06070 */
[----:B------:R1:W-:Y:S11]  /*0e00*/  STG.E desc[UR4][R6.64+0x4], R15 ;  /* 0x0000040f06007986 */ /* 0x0003f6000c101904 */
[----:B------:R-:W-:Y:S05]  /*0e10*/  @!P0 BRA `(.L_x_7) ;  /* 0xfffffff400048947 */ /* 0x000fea000383ffff */
.L_x_4:
[----:B------:R-:W-:Y:S05]  /*0e20*/  BSYNC.RECONVERGENT B1 ;  /* 0x0000000000017941 */ /* 0x000fea0003800200 */
.L_x_3:
[C---:B------:R-:W-:Y:S01]  /*0e30*/  ISETP.GT.U32.AND P0, PT, R13.reuse, 0x3, PT ;  /* 0x000000030d00780c */ /* 0x040fe20003f04070 */
[----:B------:R-:W-:Y:S01]  /*0e40*/  VIADD R12, R12, 0x1 ;  /* 0x000000010c0c7836 */ /* 0x000fe20000000000 */
[--C-:B------:R-:W-:Y:S02]  /*0e50*/  SHF.R.U64 R13, R13, 0x2, R0.reuse ;  /* 0x000000020d0d7819 */ /* 0x100fe40000001200 */
[----:B------:R-:W-:Y:S02]  /*0e60*/  ISETP.GT.U32.AND.EX P0, PT, R0, RZ, PT, P0 ;  /* 0x000000ff0000720c */ /* 0x000fe40003f04100 */
[----:B------:R-:W-:-:S11]  /*0e70*/  SHF.R.U32.HI R0, RZ, 0x2, R0 ;  /* 0x00000002ff007819 */ /* 0x000fd60000011600 */
[----:B------:R-:W-:Y:S05]  /*0e80*/  @P0 BRA `(.L_x_8) ;  /* 0xfffffff000c80947 */ /* 0x000fea000383ffff */
.L_x_2:
[----:B------:R-:W-:Y:S05]  /*0e90*/  BSYNC.RECONVERGENT B0 ;  /* 0x0000000000007941 */ /* 0x000fea0003800200 */
.L_x_1:
[----:B------:R-:W-:Y:S04]  /*0ea0*/  STG.E.64 desc[UR4][R6.64+0x18], RZ ;  /* 0x000018ff06007986 */ /* 0x000fe8000c101b04 */
[----:B------:R-:W-:Y:S04]  /*0eb0*/  STG.E desc[UR4][R6.64+0x20], RZ ;  /* 0x000020ff06007986 */ /* 0x000fe8000c101904 */
[----:B------:R-:W-:Y:S01]  /*0ec0*/  STG.E.64 desc[UR4][R6.64+0x28], RZ ;  /* 0x000028ff06007986 */ /* 0x000fe2000c101b04 */
[----:B------:R-:W-:Y:S05]  /*0ed0*/  EXIT ;  /* 0x000000000000794d */ /* 0x000fea0003800000 */
.L_x_9:
        /* <DEDUP_REMOVED lines=10> */
.L_x_11:


//--------------------- .nv.global.init           --------------------------
	.section	.nv.global.init,"aw",@progbits
	.align	4
.nv.global.init:
	.type		mrg32k3aM1SubSeq,@object
	.size		mrg32k3aM1SubSeq,(mrg32k3aM2SubSeq - mrg32k3aM1SubSeq)
mrg32k3aM1SubSeq:
        /*0000*/ 	.byte	0x0b, 0xcc, 0xee, 0x04, 0x73, 0x29, 0x8b, 0x6f, 0xf6, 0x53, 0x03, 0xf6, 0x23, 0xf6, 0xea, 0xda
        /* <DEDUP_REMOVED lines=125> */
	.type		mrg32k3aM2SubSeq,@object
	.size		mrg32k3aM2SubSeq,(mrg32k3aM1 - mrg32k3aM2SubSeq)
mrg32k3aM2SubSeq:
        /* <DEDUP_REMOVED lines=126> */
	.type		mrg32k3aM1,@object
	.size		mrg32k3aM1,(mrg32k3aM1Seq - mrg32k3aM1)
mrg32k3aM1:
        /* <DEDUP_REMOVED lines=144> */
	.type		mrg32k3aM1Seq,@object
	.size		mrg32k3aM1Seq,(mrg32k3aM2 - mrg32k3aM1Seq)
mrg32k3aM1Seq:
        /* <DEDUP_REMOVED lines=144> */
	.type		mrg32k3aM2,@object
	.size		mrg32k3aM2,(mrg32k3aM2Seq - mrg32k3aM2)
mrg32k3aM2:
        /* <DEDUP_REMOVED lines=144> */
	.type		mrg32k3aM2Seq,@object
	.size		mrg32k3aM2Seq,(precalc_xorwow_matrix - mrg32k3aM2Seq)
mrg32k3aM2Seq:
        /* <DEDUP_REMOVED lines=144> */
	.type		precalc_xorwow_matrix,@object
	.size		precalc_xorwow_matrix,(precalc_xorwow_offset_matrix - precalc_xorwow_matrix)
precalc_xorwow_matrix:
        /* <DEDUP_REMOVED lines=6400> */
	.type		precalc_xorwow_offset_matrix,@object
	.size		precalc_xorwow_offset_matrix,(.L_1 - precalc_xorwow_offset_matrix)
precalc_xorwow_offset_matrix:
        /* <DEDUP_REMOVED lines=6400> */
.L_1:


//--------------------- .nv.shared.reserved.0     --------------------------
	.section	.nv.shared.reserved.0,"aw",@nobits
	.weak		__nv_reservedSMEM_offset_0_alias
	.size		__nv_reservedSMEM_offset_0_alias, 0, 64
	.other		__nv_reservedSMEM_offset_0_alias,@"STO_CUDA_RESERVED_SHARED STV_DEFAULT"
__nv_reservedSMEM_offset_0_alias:
	.zero		0
	.zero		64


//--------------------- .nv.constant0._Z9randfloatP17curandStateXORWOWPKjS2_Pf --------------------------
	.section	.nv.constant0._Z9randfloatP17curandStateXORWOWPKjS2_Pf,"a",@progbits
	.sectionflags	@""
	.align	4
.nv.constant0._Z9randfloatP17curandStateXORWOWPKjS2_Pf:
	.zero		928


//--------------------- .nv.constant0._Z12setup_kernelP17curandStateXORWOWm --------------------------
	.section	.nv.constant0._Z12setup_kernelP17curandStateXORWOWm,"a",@progbits
	.sectionflags	@""
	.align	4
.nv.constant0._Z12setup_kernelP17curandStateXORWOWm:
	.zero		912


//--------------------- SYMBOLS --------------------------

	.type		.nv.reservedSmem.offset0,@object
	.size		.nv.reservedSmem.offset0,0x4
